//
// Generated by NVIDIA NVVM Compiler
//
// Compiler Build ID: CL-36424714
// Cuda compilation tools, release 13.0, V13.0.88
// Based on NVVM 20.0.0
//

.version 9.0
.target sm_100
.address_size 64

	// .globl	_Z12PowerKernal2PjS_y
// _ZZ12PowerKernal2PjS_yE1s has been demoted

.visible .entry _Z12PowerKernal2PjS_y(
	.param .u64 .ptr .align 1 _Z12PowerKernal2PjS_y_param_0,
	.param .u64 .ptr .align 1 _Z12PowerKernal2PjS_y_param_1,
	.param .u64 _Z12PowerKernal2PjS_y_param_2
)
{
	.reg .pred 	%p<3>;
	.reg .b32 	%r<16>;
	.reg .b64 	%rd<23>;
	// demoted variable
	.shared .align 8 .b8 _ZZ12PowerKernal2PjS_yE1s[32768];
	ld.param.u64 	%rd3, [_Z12PowerKernal2PjS_y_param_1];
	mov.u32 	%r1, %tid.x;
	setp.ne.s32 	%p1, %r1, 0;
	@%p1 bra 	$L__BB0_5;
	mov.u32 	%r8, _ZZ12PowerKernal2PjS_yE1s;
	add.s32 	%r14, %r8, 16;
	cvt.u64.u32 	%rd5, %r8;
	cvta.shared.u64 	%rd6, %rd5;
	add.s64 	%rd21, %rd6, 16;
	mov.b32 	%r15, 24;
$L__BB0_2:
	add.s64 	%rd7, %rd21, -8;
	st.volatile.shared.u64 	[%r14+-16], %rd7;
	st.volatile.shared.u64 	[%r14+-8], %rd21;
	add.s64 	%rd8, %rd21, 8;
	st.volatile.shared.u64 	[%r14], %rd8;
	setp.eq.s32 	%p2, %r15, 32760;
	@%p2 bra 	$L__BB0_4;
	add.s64 	%rd9, %rd21, 16;
	st.volatile.shared.u64 	[%r14+8], %rd9;
	add.s32 	%r15, %r15, 32;
	add.s64 	%rd21, %rd21, 32;
	add.s32 	%r14, %r14, 32;
	bra.uni 	$L__BB0_2;
$L__BB0_4:
	cvta.shared.u64 	%rd11, %rd5;
	st.volatile.shared.u64 	[_ZZ12PowerKernal2PjS_yE1s+32760], %rd11;
$L__BB0_5:
	cvta.to.global.u64 	%rd14, %rd3;
	bar.sync 	0;
	mov.u32 	%r10, _ZZ12PowerKernal2PjS_yE1s;
	cvt.u64.u32 	%rd15, %r10;
	cvta.shared.u64 	%rd13, %rd15;
	// begin inline asm
	{	
ld.shared.u64 %rd12, [%rd13];
	}
	// end inline asm
	mov.u64 	%rd22, %rd12;
	// begin inline asm
	bar.sync 0;
	// end inline asm
	mov.u64 	%rd18, %rd22;
	mov.u32 	%r11, %ctaid.x;
	mov.u32 	%r12, %ntid.x;
	mad.lo.s32 	%r13, %r12, %r11, %r1;
	mul.wide.u32 	%rd19, %r13, 4;
	add.s64 	%rd20, %rd14, %rd19;
	st.global.u32 	[%rd20], %rd18;
	ret;

}


// ===== COMPILED SASS (sm_100) =====

	.target	sm_100

	.elftype	@"ET_EXEC"


//--------------------- .note.nv.tkinfo           --------------------------
	.section	.note.nv.tkinfo,"",@"SHT_NOTE"
	.sectionflags	@"SHF_NOTE_NV_TKINFO"
	.tkinfo
        /*0018*/ 	.word	0x00000002
        /*0030*/ 	.string	""
        /*0030*/ 	.string	"ptxas"
        /*0030*/ 	.string	"Cuda compilation tools, release 13.0, V13.0.88"
        /*0030*/ 	.string	"Build cuda_13.0.r13.0/compiler.36424714_0"
        /*0030*/ 	.string	"-arch sm_100 -m 64 "



//--------------------- .note.nv.cuinfo           --------------------------
	.section	.note.nv.cuinfo,"",@"SHT_NOTE"
	.sectionflags	@"SHF_NOTE_NV_CUINFO"
        /*0018*/ 	.short	0x0002
        /*001a*/ 	.short	0x0064
        /*001c*/ 	.short	0x0082
	.zero		2


//--------------------- .nv.info                  --------------------------
	.section	.nv.info,"",@"SHT_CUDA_INFO"
	.align	4


	//----- nvinfo : EIATTR_REGCOUNT
	.align		4
        /*0000*/ 	.byte	0x04, 0x2f
        /*0002*/ 	.short	(.L_1 - .L_0)
	.align		4
.L_0:
        /*0004*/ 	.word	index@(_Z12PowerKernal2PjS_y)
        /*0008*/ 	.word	0x00000018


	//----- nvinfo : EIATTR_FRAME_SIZE
	.align		4
.L_1:
        /*000c*/ 	.byte	0x04, 0x11
        /*000e*/ 	.short	(.L_3 - .L_2)
	.align		4
.L_2:
        /*0010*/ 	.word	index@(_Z12PowerKernal2PjS_y)
        /*0014*/ 	.word	0x00000000


	//----- nvinfo : EIATTR_MIN_STACK_SIZE
	.align		4
.L_3:
        /*0018*/ 	.byte	0x04, 0x12
        /*001a*/ 	.short	(.L_5 - .L_4)
	.align		4
.L_4:
        /*001c*/ 	.word	index@(_Z12PowerKernal2PjS_y)
        /*0020*/ 	.word	0x00000000
.L_5:


//--------------------- .nv.compat                --------------------------
	.section	.nv.compat,"",@"SHT_CUDA_COMPAT_INFO"
	.align	4
        /*0000*/ 	.byte	0x02, 0x09, 0x00, 0x00, 0x02, 0x02, 0x01, 0x00, 0x02, 0x05, 0x05, 0x00, 0x03, 0x07, 0x01, 0x01
        /*0010*/ 	.byte	0x02, 0x03, 0x00, 0x00, 0x02, 0x06, 0x01, 0x00, 0x04, 0x0b, 0x08, 0x00, 0x09, 0x00, 0x00, 0x00
        /*0020*/ 	.byte	0x00, 0x00, 0x00, 0x00


//--------------------- .nv.info._Z12PowerKernal2PjS_y --------------------------
	.section	.nv.info._Z12PowerKernal2PjS_y,"",@"SHT_CUDA_INFO"
	.sectionflags	@""
	.align	4


	//----- nvinfo : EIATTR_CUDA_API_VERSION
	.align		4
        /*0000*/ 	.byte	0x04, 0x37
        /*0002*/ 	.short	(.L_7 - .L_6)
.L_6:
        /*0004*/ 	.word	0x00000082


	//----- nvinfo : EIATTR_KPARAM_INFO
	.align		4
.L_7:
        /*0008*/ 	.byte	0x04, 0x17
        /*000a*/ 	.short	(.L_9 - .L_8)
.L_8:
        /*000c*/ 	.word	0x00000000
        /*0010*/ 	.short	0x0002
        /*0012*/ 	.short	0x0010
        /*0014*/ 	.byte	0x00, 0xf0, 0x21, 0x00


	//----- nvinfo : EIATTR_KPARAM_INFO
	.align		4
.L_9:
        /*0018*/ 	.byte	0x04, 0x17
        /*001a*/ 	.short	(.L_11 - .L_10)
.L_10:
        /*001c*/ 	.word	0x00000000
        /*0020*/ 	.short	0x0001
        /*0022*/ 	.short	0x0008
        /*0024*/ 	.byte	0x00, 0xf5, 0x21, 0x00


	//----- nvinfo : EIATTR_KPARAM_INFO
	.align		4
.L_11:
        /*0028*/ 	.byte	0x04, 0x17
        /*002a*/ 	.short	(.L_13 - .L_12)
.L_12:
        /*002c*/ 	.word	0x00000000
        /*0030*/ 	.short	0x0000
        /*0032*/ 	.short	0x0000
        /*0034*/ 	.byte	0x00, 0xf5, 0x21, 0x00


	//----- nvinfo : EIATTR_SPARSE_MMA_MASK
	.align		4
.L_13:
        /*0038*/ 	.byte	0x03, 0x50
        /*003a*/ 	.short	0x0000


	//----- nvinfo : EIATTR_MAXREG_COUNT
	.align		4
        /*003c*/ 	.byte	0x03, 0x1b
        /*003e*/ 	.short	0x00ff


	//----- nvinfo : EIATTR_NUM_BARRIERS
	.align		4
        /*0040*/ 	.byte	0x02, 0x4c
        /*0042*/ 	.byte	0x01
	.zero		1


	//----- nvinfo : EIATTR_MERCURY_ISA_VERSION
	.align		4
        /*0044*/ 	.byte	0x03, 0x5f
        /*0046*/ 	.short	0x0101


	//----- nvinfo : EIATTR_VRC_CTA_INIT_COUNT
	.align		4
        /*0048*/ 	.byte	0x02, 0x4a
	.zero		1
	.zero		1


	//----- nvinfo : EIATTR_EXIT_INSTR_OFFSETS
	.align		4
        /*004c*/ 	.byte	0x04, 0x1c
        /*004e*/ 	.short	(.L_15 - .L_14)


	//   ....[0]....
.L_14:
        /*0050*/ 	.word	0x00001460


	//----- nvinfo : EIATTR_CRS_STACK_SIZE
	.align		4
.L_15:
        /*0054*/ 	.byte	0x04, 0x1e
        /*0056*/ 	.short	(.L_17 - .L_16)
.L_16:
        /*0058*/ 	.word	0x00000000


	//----- nvinfo : EIATTR_CBANK_PARAM_SIZE
	.align		4
.L_17:
        /*005c*/ 	.byte	0x03, 0x19
        /*005e*/ 	.short	0x0018


	//----- nvinfo : EIATTR_PARAM_CBANK
	.align		4
        /*0060*/ 	.byte	0x04, 0x0a
        /*0062*/ 	.short	(.L_19 - .L_18)
	.align		4
.L_18:
        /*0064*/ 	.word	index@(.nv.constant0._Z12PowerKernal2PjS_y)
        /*0068*/ 	.short	0x0380
        /*006a*/ 	.short	0x0018


	//----- nvinfo : EIATTR_SW_WAR
	.align		4
.L_19:
        /*006c*/ 	.byte	0x04, 0x36
        /*006e*/ 	.short	(.L_21 - .L_20)
.L_20:
        /*0070*/ 	.word	0x00000008
.L_21:


//--------------------- .nv.callgraph             --------------------------
	.section	.nv.callgraph,"",@"SHT_CUDA_CALLGRAPH"
	.align	4
	.sectionentsize	8
	.align		4
        /*0000*/ 	.word	0x00000000
	.align		4
        /*0004*/ 	.word	0xffffffff
	.align		4
        /*0008*/ 	.word	0x00000000
	.align		4
        /*000c*/ 	.word	0xfffffffe
	.align		4
        /*0010*/ 	.word	0x00000000
	.align		4
        /*0014*/ 	.word	0xfffffffd
	.align		4
        /*0018*/ 	.word	0x00000000
	.align		4
        /*001c*/ 	.word	0xfffffffc


//--------------------- .text._Z12PowerKernal2PjS_y --------------------------
	.section	.text._Z12PowerKernal2PjS_y,"ax",@progbits
	.align	128
        .global         _Z12PowerKernal2PjS_y
        .type           _Z12PowerKernal2PjS_y,@function
        .size           _Z12PowerKernal2PjS_y,(.L_x_4 - _Z12PowerKernal2PjS_y)
        .other          _Z12PowerKernal2PjS_y,@"STO_CUDA_ENTRY STV_DEFAULT"
_Z12PowerKernal2PjS_y:
.text._Z12PowerKernal2PjS_y:
[----:B------:R-:W-:Y:S01]  /*0000*/  LDC R1, c[0x0][0x37c] ;  /* 0x0000df00ff017b82 */ /* 0x000fe20000000800 */
[----:B------:R-:W0:Y:S01]  /*0010*/  S2R R0, SR_TID.X ;  /* 0x0000000000007919 */ /* 0x000e220000002100 */
[----:B------:R-:W1:Y:S01]  /*0020*/  LDCU.64 UR8, c[0x0][0x358] ;  /* 0x00006b00ff0877ac */ /* 0x000e620008000a00 */
[----:B------:R-:W-:Y:S01]  /*0030*/  BSSY.RECONVERGENT B0, `(.L_x_0) ;  /* 0x0000133000007945 */ /* 0x000fe20003800200 */
[----:B0-----:R-:W-:-:S13]  /*0040*/  ISETP.NE.AND P0, PT, R0, RZ, PT ;  /* 0x000000ff0000720c */ /* 0x001fda0003f05270 */
[----:B-1----:R-:W-:Y:S05]  /*0050*/  @P0 BRA `(.L_x_1) ;  /* 0x0000001000c00947 */ /* 0x002fea0003800000 */
[----:B------:R-:W0:Y:S01]  /*0060*/  S2R R2, SR_CgaCtaId ;  /* 0x0000000000027919 */ /* 0x000e220000008800 */
[----:B------:R-:W-:Y:S01]  /*0070*/  MOV R5, 0x400 ;  /* 0x0000040000057802 */ /* 0x000fe20000000f00 */
[----:B------:R-:W-:Y:S01]  /*0080*/  UMOV UR4, 0x78 ;  /* 0x0000007800047882 */ /* 0x000fe20000000000 */
[----:B------:R-:W1:Y:S02]  /*0090*/  S2R R4, SR_SWINHI ;  /* 0x0000000000047919 */ /* 0x000e640000002f00 */
[----:B0-----:R-:W-:-:S04]  /*00a0*/  LEA R5, R2, R5, 0x18 ;  /* 0x0000000502057211 */ /* 0x001fc800078ec0ff */
[----:B------:R-:W-:Y:S02]  /*00b0*/  MOV R2, R5 ;  /* 0x0000000500027202 */ /* 0x000fe40000000f00 */
[----:B-1----:R-:W-:Y:S02]  /*00c0*/  MOV R3, R4 ;  /* 0x0000000400037202 */ /* 0x002fe40000000f00 */
[C---:B------:R-:W-:Y:S02]  /*00d0*/  IADD3 R6, P1, PT, R2.reuse, 0x8, RZ ;  /* 0x0000000802067810 */ /* 0x040fe40007f3e0ff */
[----:B------:R-:W-:-:S03]  /*00e0*/  IADD3 R8, P0, PT, R2, 0x10, RZ ;  /* 0x0000001002087810 */ /* 0x000fc60007f1e0ff */
[--C-:B------:R-:W-:Y:S01]  /*00f0*/  IMAD.X R7, RZ, RZ, R3.reuse, P1 ;  /* 0x000000ffff077224 */ /* 0x100fe200008e0603 */
[C---:B------:R-:W-:Y:S01]  /*0100*/  IADD3 R10, P1, PT, R2.reuse, 0x18, RZ ;  /* 0x00000018020a7810 */ /* 0x040fe20007f3e0ff */
[--C-:B------:R-:W-:Y:S01]  /*0110*/  IMAD.X R9, RZ, RZ, R3.reuse, P0 ;  /* 0x000000ffff097224 */ /* 0x100fe200000e0603 */
[C---:B------:R-:W-:Y:S02]  /*0120*/  IADD3 R12, P0, PT, R2.reuse, 0x20, RZ ;  /* 0x00000020020c7810 */ /* 0x040fe40007f1e0ff */
[----:B------:R0:W-:Y:S01]  /*0130*/  STS.64 [R5], R6 ;  /* 0x0000000605007388 */ /* 0x0001e20000000a00 */
[--C-:B------:R-:W-:Y:S01]  /*0140*/  IMAD.X R11, RZ, RZ, R3.reuse, P1 ;  /* 0x000000ffff0b7224 */ /* 0x100fe200008e0603 */
[C---:B------:R-:W-:Y:S01]  /*0150*/  IADD3 R14, P1, PT, R2.reuse, 0x28, RZ ;  /* 0x00000028020e7810 */ /* 0x040fe20007f3e0ff */
[--C-:B------:R-:W-:Y:S01]  /*0160*/  IMAD.X R13, RZ, RZ, R3.reuse, P0 ;  /* 0x000000ffff0d7224 */ /* 0x100fe200000e0603 */
[C---:B------:R-:W-:Y:S01]  /*0170*/  IADD3 R16, P0, PT, R2.reuse, 0x30, RZ ;  /* 0x0000003002107810 */ /* 0x040fe20007f1e0ff */
[----:B------:R1:W-:Y:S02]  /*0180*/  STS.64 [R5+0x8], R8 ;  /* 0x0000080805007388 */ /* 0x0003e40000000a00 */
[--C-:B------:R-:W-:Y:S01]  /*0190*/  IMAD.X R15, RZ, RZ, R3.reuse, P1 ;  /* 0x000000ffff0f7224 */ /* 0x100fe200008e0603 */
[C---:B------:R-:W-:Y:S01]  /*01a0*/  IADD3 R18, P1, PT, R2.reuse, 0x38, RZ ;  /* 0x0000003802127810 */ /* 0x040fe20007f3e0ff */
[----:B------:R-:W-:Y:S01]  /*01b0*/  IMAD.X R17, RZ, RZ, R3, P0 ;  /* 0x000000ffff117224 */ /* 0x000fe200000e0603 */
[----:B------:R2:W-:Y:S01]  /*01c0*/  STS.64 [R5+0x10], R10 ;  /* 0x0000100a05007388 */ /* 0x0005e20000000a00 */
[----:B0-----:R-:W-:-:S02]  /*01d0*/  IADD3 R6, P0, PT, R2, 0x40, RZ ;  /* 0x0000004002067810 */ /* 0x001fc40007f1e0ff */
[--C-:B------:R-:W-:Y:S01]  /*01e0*/  IMAD.X R19, RZ, RZ, R3.reuse, P1 ;  /* 0x000000ffff137224 */ /* 0x100fe200008e0603 */
[----:B------:R0:W-:Y:S01]  /*01f0*/  STS.64 [R5+0x18], R12 ;  /* 0x0000180c05007388 */ /* 0x0001e20000000a00 */
[C---:B-1----:R-:W-:Y:S01]  /*0200*/  IADD3 R8, P1, PT, R2.reuse, 0x48, RZ ;  /* 0x0000004802087810 */ /* 0x042fe20007f3e0ff */
[--C-:B------:R-:W-:Y:S02]  /*0210*/  IMAD.X R7, RZ, RZ, R3.reuse, P0 ;  /* 0x000000ffff077224 */ /* 0x100fe400000e0603 */
[----:B------:R1:W-:Y:S02]  /*0220*/  STS.64 [R5+0x20], R14 ;  /* 0x0000200e05007388 */ /* 0x0003e40000000a00 */
[----:B------:R-:W-:Y:S01]  /*0230*/  IMAD.X R9, RZ, RZ, R3, P1 ;  /* 0x000000ffff097224 */ /* 0x000fe200008e0603 */
[C---:B--2---:R-:W-:Y:S01]  /*0240*/  IADD3 R10, P0, PT, R2.reuse, 0x50, RZ ;  /* 0x00000050020a7810 */ /* 0x044fe20007f1e0ff */
[----:B------:R2:W-:Y:S01]  /*0250*/  STS.64 [R5+0x28], R16 ;  /* 0x0000281005007388 */ /* 0x0005e20000000a00 */
[----:B0-----:R-:W-:-:S03]  /*0260*/  IADD3 R12, P1, PT, R2, 0x58, RZ ;  /* 0x00000058020c7810 */ /* 0x001fc60007f3e0ff */
[--C-:B------:R-:W-:Y:S01]  /*0270*/  IMAD.X R11, RZ, RZ, R3.reuse, P0 ;  /* 0x000000ffff0b7224 */ /* 0x100fe200000e0603 */
[----:B------:R0:W-:Y:S01]  /*0280*/  STS.64 [R5+0x30], R18 ;  /* 0x0000301205007388 */ /* 0x0001e20000000a00 */
[--C-:B------:R-:W-:Y:S01]  /*0290*/  IMAD.X R13, RZ, RZ, R3.reuse, P1 ;  /* 0x000000ffff0d7224 */ /* 0x100fe200008e0603 */
[C---:B------:R-:W-:Y:S02]  /*02a0*/  IADD3 R4, P1, PT, R2.reuse, 0x70, RZ ;  /* 0x0000007002047810 */ /* 0x040fe40007f3e0ff */
[----:B------:R3:W-:Y:S01]  /*02b0*/  STS.64 [R5+0x38], R6 ;  /* 0x0000380605007388 */ /* 0x0007e20000000a00 */
[C---:B-1----:R-:W-:Y:S02]  /*02c0*/  IADD3 R14, P0, PT, R2.reuse, 0x60, RZ ;  /* 0x00000060020e7810 */ /* 0x042fe40007f1e0ff */
[C---:B--2---:R-:W-:Y:S01]  /*02d0*/  IADD3 R16, P2, PT, R2.reuse, 0x68, RZ ;  /* 0x0000006802107810 */ /* 0x044fe20007f5e0ff */
[----:B------:R1:W-:Y:S02]  /*02e0*/  STS.64 [R5+0x40], R8 ;  /* 0x0000400805007388 */ /* 0x0003e40000000a00 */
[--C-:B------:R-:W-:Y:S01]  /*02f0*/  IMAD.X R15, RZ, RZ, R3.reuse, P0 ;  /* 0x000000ffff0f7224 */ /* 0x100fe200000e0603 */
[----:B0-----:R-:W-:Y:S01]  /*0300*/  IADD3 R18, P3, PT, R2, 0x78, RZ ;  /* 0x0000007802127810 */ /* 0x001fe20007f7e0ff */
[--C-:B------:R-:W-:Y:S01]  /*0310*/  IMAD.X R17, RZ, RZ, R3.reuse, P2 ;  /* 0x000000ffff117224 */ /* 0x100fe200010e0603 */
[----:B------:R0:W-:Y:S01]  /*0320*/  STS.64 [R5+0x48], R10 ;  /* 0x0000480a05007388 */ /* 0x0001e20000000a00 */
[----:B---3--:R-:W-:-:S02]  /*0330*/  IMAD.X R7, RZ, RZ, R3, P1 ;  /* 0x000000ffff077224 */ /* 0x008fc400008e0603 */
[----:B------:R-:W-:Y:S01]  /*0340*/  IMAD.X R19, RZ, RZ, R3, P3 ;  /* 0x000000ffff137224 */ /* 0x000fe200018e0603 */
[----:B------:R0:W-:Y:S01]  /*0350*/  STS.64 [R5+0x50], R12 ;  /* 0x0000500c05007388 */ /* 0x0001e20000000a00 */
[----:B-1----:R-:W-:Y:S02]  /*0360*/  IMAD.MOV.U32 R8, RZ, RZ, R4 ;  /* 0x000000ffff087224 */ /* 0x002fe400078e0004 */
[----:B------:R-:W-:Y:S01]  /*0370*/  IMAD.MOV.U32 R9, RZ, RZ, R7 ;  /* 0x000000ffff097224 */ /* 0x000fe200078e0007 */
[----:B------:R0:W-:Y:S01]  /*0380*/  STS.64 [R5+0x58], R14 ;  /* 0x0000580e05007388 */ /* 0x0001e20000000a00 */
[----:B------:R-:W-:-:S03]  /*0390*/  VIADD R6, R5, 0x70 ;  /* 0x0000007005067836 */ /* 0x000fc60000000000 */
[----:B------:R0:W-:Y:S04]  /*03a0*/  STS.64 [R5+0x60], R16 ;  /* 0x0000601005007388 */ /* 0x0001e80000000a00 */
[----:B------:R0:W-:Y:S04]  /*03b0*/  STS.64 [R5+0x68], R8 ;  /* 0x0000680805007388 */ /* 0x0001e80000000a00 */
[----:B------:R0:W-:Y:S02]  /*03c0*/  STS.64 [R5+0x70], R18 ;  /* 0x0000701205007388 */ /* 0x0001e40000000a00 */
.L_x_2:
[C---:B01----:R-:W-:Y:S01]  /*03d0*/  IADD3 R8, P0, PT, R4.reuse, 0x10, RZ ;  /* 0x0000001004087810 */ /* 0x043fe20007f1e0ff */
[----:B------:R-:W-:Y:S01]  /*03e0*/  UIADD3 UR4, UPT, UPT, UR4, 0x280, URZ ;  /* 0x0000028004047890 */ /* 0x000fe2000fffe0ff */
[----:B------:R-:W-:-:S03]  /*03f0*/  IADD3 R10, P1, PT, R4, 0x18, RZ ;  /* 0x00000018040a7810 */ /* 0x000fc60007f3e0ff */
[--C-:B------:R-:W-:Y:S01]  /*0400*/  IMAD.X R9, RZ, RZ, R7.reuse, P0 ;  /* 0x000000ffff097224 */ /* 0x100fe200000e0607 */
[C---:B------:R-:W-:Y:S01]  /*0410*/  IADD3 R12, P0, PT, R4.reuse, 0x20, RZ ;  /* 0x00000020040c7810 */ /* 0x040fe20007f1e0ff */
[--C-:B------:R-:W-:Y:S01]  /*0420*/  IMAD.X R11, RZ, RZ, R7.reuse, P1 ;  /* 0x000000ffff0b7224 */ /* 0x100fe200008e0607 */
[C---:B------:R-:W-:Y:S01]  /*0430*/  IADD3 R14, P1, PT, R4.reuse, 0x28, RZ ;  /* 0x00000028040e7810 */ /* 0x040fe20007f3e0ff */
[----:B------:R-:W-:Y:S01]  /*0440*/  UISETP.NE.AND UP0, UPT, UR4, 0x7ff8, UPT ;  /* 0x00007ff80400788c */ /* 0x000fe2000bf05270 */
[----:B------:R0:W-:Y:S01]  /*0450*/  STS.64 [R6+0x8], R8 ;  /* 0x0000080806007388 */ /* 0x0001e20000000a00 */
        /* <DEDUP_REMOVED lines=10> */
[----:B------:R-:W-:Y:S01]  /*0500*/  IMAD.X R21, RZ, RZ, R7, P0 ;  /* 0x000000ffff157224 */ /* 0x000fe200000e0607 */
[----:B------:R0:W-:Y:S01]  /*0510*/  STS.64 [R6+0x20], R14 ;  /* 0x0000200e06007388 */ /* 0x0001e20000000a00 */
[----:B------:R-:W-:Y:S02]  /*0520*/  IADD3.X R9, PT, PT, RZ, R7, RZ, P1, !PT ;  /* 0x00000007ff097210 */ /* 0x000fe40000ffe4ff */
[C---:B-1----:R-:W-:Y:S01]  /*0530*/  IADD3 R10, P0, PT, R4.reuse, 0x50, RZ ;  /* 0x00000050040a7810 */ /* 0x042fe20007f1e0ff */
[----:B------:R1:W-:Y:S01]  /*0540*/  STS.64 [R6+0x28], R16 ;  /* 0x0000281006007388 */ /* 0x0003e20000000a00 */
[----:B--2---:R-:W-:-:S03]  /*0550*/  IADD3 R12, P1, PT, R4, 0x58, RZ ;  /* 0x00000058040c7810 */ /* 0x004fc60007f3e0ff */
[--C-:B------:R-:W-:Y:S01]  /*0560*/  IMAD.X R11, RZ, RZ, R7.reuse, P0 ;  /* 0x000000ffff0b7224 */ /* 0x100fe200000e0607 */
[----:B------:R2:W-:Y:S01]  /*0570*/  STS.64 [R6+0x30], R18 ;  /* 0x0000301206007388 */ /* 0x0005e20000000a00 */
[C---:B0-----:R-:W-:Y:S01]  /*0580*/  IADD3 R14, P0, PT, R4.reuse, 0x60, RZ ;  /* 0x00000060040e7810 */ /* 0x041fe20007f1e0ff */
[--C-:B------:R-:W-:Y:S02]  /*0590*/  IMAD.X R13, RZ, RZ, R7.reuse, P1 ;  /* 0x000000ffff0d7224 */ /* 0x100fe400008e0607 */
[----:B------:R0:W-:Y:S01]  /*05a0*/  STS.64 [R6+0x38], R20 ;  /* 0x0000381406007388 */ /* 0x0001e20000000a00 */
[C---:B-1----:R-:W-:Y:S01]  /*05b0*/  IADD3 R16, P1, PT, R4.reuse, 0x68, RZ ;  /* 0x0000006804107810 */ /* 0x042fe20007f3e0ff */
[--C-:B------:R-:W-:Y:S02]  /*05c0*/  IMAD.X R15, RZ, RZ, R7.reuse, P0 ;  /* 0x000000ffff0f7224 */ /* 0x100fe400000e0607 */
[----:B------:R1:W-:Y:S01]  /*05d0*/  STS.64 [R6+0x40], R8 ;  /* 0x0000400806007388 */ /* 0x0003e20000000a00 */
[----:B--2---:R-:W-:Y:S01]  /*05e0*/  IADD3 R18, P0, PT, R4, 0x70, RZ ;  /* 0x0000007004127810 */ /* 0x004fe20007f1e0ff */
[----:B------:R-:W-:-:S02]  /*05f0*/  IMAD.X R17, RZ, RZ, R7, P1 ;  /* 0x000000ffff117224 */ /* 0x000fc400008e0607 */
        /* <DEDUP_REMOVED lines=46> */
[C---:B0-----:R-:W-:Y:S02]  /*08e0*/  IADD3 R8, P0, PT, R4.reuse, 0xf0, RZ ;  /* 0x000000f004087810 */ /* 0x041fe40007f1e0ff */
[----:B------:R-:W-:Y:S01]  /*08f0*/  IADD3.X R21, PT, PT, RZ, R7, RZ, P1, !PT ;  /* 0x00000007ff157210 */ /* 0x000fe20000ffe4ff */
        /* <DEDUP_REMOVED lines=56> */
[----:B------:R-:W-:Y:S02]  /*0c80*/  IMAD.X R17, RZ, RZ, R7, P0 ;  /* 0x000000ffff117224 */ /* 0x000fe400000e0607 */
[----:B------:R1:W-:Y:S01]  /*0c90*/  STS.64 [R6+0x160], R10 ;  /* 0x0001600a06007388 */ /* 0x0003e20000000a00 */
[----:B------:R-:W-:Y:S02]  /*0ca0*/  IADD3.X R19, PT, PT, RZ, R7, RZ, P1, !PT ;  /* 0x00000007ff137210 */ /* 0x000fe40000ffe4ff */
[C---:B--2---:R-:W-:Y:S01]  /*0cb0*/  IADD3 R20, P0, PT, R4.reuse, 0x190, RZ ;  /* 0x0000019004147810 */ /* 0x044fe20007f1e0ff */
[----:B------:R2:W-:Y:S01]  /*0cc0*/  STS.64 [R6+0x168], R12 ;  /* 0x0001680c06007388 */ /* 0x0005e20000000a00 */
[----:B0-----:R-:W-:-:S03]  /*0cd0*/  IADD3 R8, P1, PT, R4, 0x198, RZ ;  /* 0x0000019804087810 */ /* 0x001fc60007f3e0ff */
[--C-:B------:R-:W-:Y:S01]  /*0ce0*/  IMAD.X R21, RZ, RZ, R7.reuse, P0 ;  /* 0x000000ffff157224 */ /* 0x100fe200000e0607 */
[----:B------:R0:W-:Y:S01]  /*0cf0*/  STS.64 [R6+0x170], R14 ;  /* 0x0001700e06007388 */ /* 0x0001e20000000a00 */
[C---:B-1----:R-:W-:Y:S01]  /*0d00*/  IADD3 R10, P0, PT, R4.reuse, 0x1a0, RZ ;  /* 0x000001a0040a7810 */ /* 0x042fe20007f1e0ff */
[--C-:B------:R-:W-:Y:S02]  /*0d10*/  IMAD.X R9, RZ, RZ, R7.reuse, P1 ;  /* 0x000000ffff097224 */ /* 0x100fe400008e0607 */
[----:B------:R1:W-:Y:S01]  /*0d20*/  STS.64 [R6+0x178], R16 ;  /* 0x0001781006007388 */ /* 0x0003e20000000a00 */
[C---:B--2---:R-:W-:Y:S01]  /*0d30*/  IADD3 R12, P1, PT, R4.reuse, 0x1a8, RZ ;  /* 0x000001a8040c7810 */ /* 0x044fe20007f3e0ff */
[--C-:B------:R-:W-:Y:S02]  /*0d40*/  IMAD.X R11, RZ, RZ, R7.reuse, P0 ;  /* 0x000000ffff0b7224 */ /* 0x100fe400000e0607 */
[----:B------:R2:W-:Y:S01]  /*0d50*/  STS.64 [R6+0x180], R18 ;  /* 0x0001801206007388 */ /* 0x0005e20000000a00 */
[----:B0-----:R-:W-:Y:S01]  /*0d60*/  IADD3 R14, P0, PT, R4, 0x1b0, RZ ;  /* 0x000001b0040e7810 */ /* 0x001fe20007f1e0ff */
[----:B------:R-:W-:-:S02]  /*0d70*/  IMAD.X R13, RZ, RZ, R7, P1 ;  /* 0x000000ffff0d7224 */ /* 0x000fc400008e0607 */
        /* <DEDUP_REMOVED lines=46> */
[C---:B-1----:R-:W-:Y:S02]  /*1060*/  IADD3 R18, P0, PT, R4.reuse, 0x230, RZ ;  /* 0x0000023004127810 */ /* 0x042fe40007f1e0ff */
[----:B------:R-:W-:Y:S01]  /*1070*/  IADD3.X R17, PT, PT, RZ, R7, RZ, P1, !PT ;  /* 0x00000007ff117210 */ /* 0x000fe20000ffe4ff */
        /* <DEDUP_REMOVED lines=11> */
[----:B------:R-:W-:Y:S02]  /*1130*/  IMAD.X R11, RZ, RZ, R7, P1 ;  /* 0x000000ffff0b7224 */ /* 0x000fe400008e0607 */
[----:B------:R2:W-:Y:S01]  /*1140*/  STS.64 [R6+0x228], R18 ;  /* 0x0002281206007388 */ /* 0x0005e20000000a00 */
[----:B0-----:R-:W-:-:S03]  /*1150*/  IADD3 R14, P1, PT, R4, 0x258, RZ ;  /* 0x00000258040e7810 */ /* 0x001fc60007f3e0ff */
[----:B------:R0:W-:Y:S01]  /*1160*/  STS.64 [R6+0x230], R20 ;  /* 0x0002301406007388 */ /* 0x0001e20000000a00 */
[----:B------:R-:W-:-:S03]  /*1170*/  IMAD.X R13, RZ, RZ, R7, P0 ;  /* 0x000000ffff0d7224 */ /* 0x000fc600000e0607 */
[----:B------:R3:W-:Y:S01]  /*1180*/  STS.64 [R6+0x238], R8 ;  /* 0x0002380806007388 */ /* 0x0007e20000000a00 */
[C---:B-1----:R-:W-:Y:S01]  /*1190*/  IADD3 R16, P0, PT, R4.reuse, 0x260, RZ ;  /* 0x0000026004107810 */ /* 0x042fe20007f1e0ff */
[--C-:B------:R-:W-:Y:S01]  /*11a0*/  IMAD.X R15, RZ, RZ, R7.reuse, P1 ;  /* 0x000000ffff0f7224 */ /* 0x100fe200008e0607 */
[C---:B--2---:R-:W-:Y:S01]  /*11b0*/  IADD3 R18, P1, PT, R4.reuse, 0x268, RZ ;  /* 0x0000026804127810 */ /* 0x044fe20007f3e0ff */
[----:B------:R1:W-:Y:S02]  /*11c0*/  STS.64 [R6+0x240], R10 ;  /* 0x0002400a06007388 */ /* 0x0003e40000000a00 */
[--C-:B------:R-:W-:Y:S01]  /*11d0*/  IMAD.X R17, RZ, RZ, R7.reuse, P0 ;  /* 0x000000ffff117224 */ /* 0x100fe200000e0607 */
[C---:B0-----:R-:W-:Y:S01]  /*11e0*/  IADD3 R20, P0, PT, R4.reuse, 0x270, RZ ;  /* 0x0000027004147810 */ /* 0x041fe20007f1e0ff */
[----:B------:R0:W-:Y:S01]  /*11f0*/  STS.64 [R6+0x248], R12 ;  /* 0x0002480c06007388 */ /* 0x0001e20000000a00 */
[--C-:B------:R-:W-:Y:S02]  /*1200*/  IMAD.X R19, RZ, RZ, R7.reuse, P1 ;  /* 0x000000ffff137224 */ /* 0x100fe400008e0607 */
[----:B---3--:R-:W-:Y:S01]  /*1210*/  IMAD.MOV.U32 R9, RZ, RZ, R4 ;  /* 0x000000ffff097224 */ /* 0x008fe200078e0004 */
[----:B------:R-:W-:Y:S01]  /*1220*/  IADD3 R4, P1, PT, R4, 0x280, RZ ;  /* 0x0000028004047810 */ /* 0x000fe20007f3e0ff */
[----:B------:R-:W-:Y:S01]  /*1230*/  IMAD.X R21, RZ, RZ, R7, P0 ;  /* 0x000000ffff157224 */ /* 0x000fe200000e0607 */
[----:B------:R2:W-:Y:S02]  /*1240*/  STS.64 [R6+0x250], R14 ;  /* 0x0002500e06007388 */ /* 0x0005e40000000a00 */
[C---:B------:R-:W-:Y:S01]  /*1250*/  IADD3 R8, P2, PT, R9.reuse, 0x278, RZ ;  /* 0x0000027809087810 */ /* 0x040fe20007f5e0ff */
[----:B-1----:R-:W-:Y:S01]  /*1260*/  IMAD.MOV.U32 R10, RZ, RZ, R4 ;  /* 0x000000ffff0a7224 */ /* 0x002fe200078e0004 */
[----:B------:R-:W-:Y:S01]  /*1270*/  STS.64 [R6+0x258], R16 ;  /* 0x0002581006007388 */ /* 0x000fe20000000a00 */
[----:B0-----:R-:W-:-:S02]  /*1280*/  IADD3 R12, P3, PT, R9, 0x288, RZ ;  /* 0x00000288090c7810 */ /* 0x001fc40007f7e0ff */
[--C-:B------:R-:W-:Y:S01]  /*1290*/  IMAD.X R9, RZ, RZ, R7.reuse, P2 ;  /* 0x000000ffff097224 */ /* 0x100fe200010e0607 */
[----:B------:R-:W-:Y:S02]  /*12a0*/  STS.64 [R6+0x260], R18 ;  /* 0x0002601206007388 */ /* 0x000fe40000000a00 */
[--C-:B------:R-:W-:Y:S02]  /*12b0*/  IMAD.X R13, RZ, RZ, R7.reuse, P3 ;  /* 0x000000ffff0d7224 */ /* 0x100fe400018e0607 */
[----:B------:R0:W-:Y:S01]  /*12c0*/  STS.64 [R6+0x268], R20 ;  /* 0x0002681406007388 */ /* 0x0001e20000000a00 */
[----:B------:R-:W-:Y:S02]  /*12d0*/  IMAD.X R7, RZ, RZ, R7, P1 ;  /* 0x000000ffff077224 */ /* 0x000fe400008e0607 */
[----:B--2---:R-:W-:Y:S02]  /*12e0*/  IMAD.MOV.U32 R15, RZ, RZ, R6 ;  /* 0x000000ffff0f7224 */ /* 0x004fe400078e0006 */
[----:B------:R-:W-:-:S03]  /*12f0*/  IMAD.MOV.U32 R11, RZ, RZ, R7 ;  /* 0x000000ffff0b7224 */ /* 0x000fc600078e0007 */
[----:B------:R1:W-:Y:S04]  /*1300*/  STS.64 [R15+0x270], R8 ;  /* 0x000270080f007388 */ /* 0x0003e80000000a00 */
[----:B------:R1:W-:Y:S01]  /*1310*/  STS.64 [R15+0x278], R10 ;  /* 0x0002780a0f007388 */ /* 0x0003e20000000a00 */
[----:B0-----:R-:W-:-:S03]  /*1320*/  VIADD R6, R6, 0x280 ;  /* 0x0000028006067836 */ /* 0x001fc60000000000 */
[----:B------:R1:W-:Y:S01]  /*1330*/  STS.64 [R15+0x280], R12 ;  /* 0x0002800c0f007388 */ /* 0x0003e20000000a00 */
[----:B------:R-:W-:Y:S05]  /*1340*/  BRA.U UP0, `(.L_x_2) ;  /* 0xfffffff100207547 */ /* 0x000fea000b83ffff */
[----:B------:R0:W-:Y:S02]  /*1350*/  STS.64 [R5+0x7ff8], R2 ;  /* 0x007ff80205007388 */ /* 0x0001e40000000a00 */
.L_x_1:
[----:B------:R-:W-:Y:S05]  /*1360*/  BSYNC.RECONVERGENT B0 ;  /* 0x0000000000007941 */ /* 0x000fea0003800200 */
.L_x_0:
[----:B------:R-:W2:Y:S08]  /*1370*/  S2UR UR5, SR_CgaCtaId ;  /* 0x00000000000579c3 */ /* 0x000eb00000008800 */
[----:B------:R-:W-:Y:S06]  /*1380*/  BAR.SYNC.DEFER_BLOCKING 0x0 ;  /* 0x0000000000007b1d */ /* 0x000fec0000010000 */
[----:B------:R-:W-:-:S02]  /*1390*/  UMOV UR4, 0x400 ;  /* 0x0000040000047882 */ /* 0x000fc40000000000 */
[----:B------:R-:W3:Y:S08]  /*13a0*/  S2UR UR6, SR_SWINHI ;  /* 0x00000000000679c3 */ /* 0x000ef00000002f00 */
[----:B------:R-:W4:Y:S01]  /*13b0*/  LDC R7, c[0x0][0x360] ;  /* 0x0000d800ff077b82 */ /* 0x000f220000000800 */
[----:B--2---:R-:W-:-:S07]  /*13c0*/  ULEA UR4, UR5, UR4, 0x18 ;  /* 0x0000000405047291 */ /* 0x004fce000f8ec0ff */
[----:B0-----:R-:W0:Y:S01]  /*13d0*/  LDC.64 R2, c[0x0][0x388] ;  /* 0x0000e200ff027b82 */ /* 0x001e220000000a00 */
[----:B------:R-:W-:Y:S01]  /*13e0*/  UMOV UR4, UR4 ;  /* 0x0000000400047c82 */ /* 0x000fe20008000000 */
[----:B---3--:R-:W-:Y:S01]  /*13f0*/  UMOV UR5, UR6 ;  /* 0x0000000600057c82 */ /* 0x008fe20008000000 */
[----:B------:R-:W2:Y:S05]  /*1400*/  LDS R5, [UR4] ;  /* 0x00000004ff057984 */ /* 0x000eaa0008000800 */
[----:B------:R-:W4:Y:S02]  /*1410*/  S2UR UR4, SR_CTAID.X ;  /* 0x00000000000479c3 */ /* 0x000f240000002500 */
[----:B----4-:R-:W-:-:S04]  /*1420*/  IMAD R7, R7, UR4, R0 ;  /* 0x0000000407077c24 */ /* 0x010fc8000f8e0200 */
[----:B0-----:R-:W-:Y:S02]  /*1430*/  IMAD.WIDE.U32 R2, R7, 0x4, R2 ;  /* 0x0000000407027825 */ /* 0x001fe400078e0002 */
[----:B------:R-:W-:Y:S06]  /*1440*/  BAR.SYNC.DEFER_BLOCKING 0x0 ;  /* 0x0000000000007b1d */ /* 0x000fec0000010000 */
[----:B--2---:R-:W-:Y:S01]  /*1450*/  STG.E desc[UR8][R2.64], R5 ;  /* 0x0000000502007986 */ /* 0x004fe2000c101908 */
[----:B------:R-:W-:Y:S05]  /*1460*/  EXIT ;  /* 0x000000000000794d */ /* 0x000fea0003800000 */
.L_x_3:
[----:B------:R-:W-:-:S00]  /*1470*/  BRA `(.L_x_3) ;  /* 0xfffffffc00fc7947 */ /* 0x000fc0000383ffff */
[----:B------:R-:W-:-:S00]  /*1480*/  NOP ;  /* 0x0000000000007918 */ /* 0x000fc00000000000 */
[----:B------:R-:W-:-:S00]  /*1490*/  NOP ;  /* 0x0000000000007918 */ /* 0x000fc00000000000 */
[----:B------:R-:W-:-:S00]  /*14a0*/  NOP ;  /* 0x0000000000007918 */ /* 0x000fc00000000000 */
[----:B------:R-:W-:-:S00]  /*14b0*/  NOP ;  /* 0x0000000000007918 */ /* 0x000fc00000000000 */
[----:B------:R-:W-:-:S00]  /*14c0*/  NOP ;  /* 0x0000000000007918 */ /* 0x000fc00000000000 */
[----:B------:R-:W-:-:S00]  /*14d0*/  NOP ;  /* 0x0000000000007918 */ /* 0x000fc00000000000 */
[----:B------:R-:W-:-:S00]  /*14e0*/  NOP ;  /* 0x0000000000007918 */ /* 0x000fc00000000000 */
[----:B------:R-:W-:-:S00]  /*14f0*/  NOP ;  /* 0x0000000000007918 */ /* 0x000fc00000000000 */
.L_x_4:


//--------------------- .nv.shared._Z12PowerKernal2PjS_y --------------------------
	.section	.nv.shared._Z12PowerKernal2PjS_y,"aw",@nobits
	.sectionflags	@""
	.align	8
.nv.shared._Z12PowerKernal2PjS_y:
	.zero		33792


//--------------------- .nv.shared.reserved.0     --------------------------
	.section	.nv.shared.reserved.0,"aw",@nobits
	.weak		__nv_reservedSMEM_offset_0_alias
	.size		__nv_reservedSMEM_offset_0_alias, 0, 64
	.other		__nv_reservedSMEM_offset_0_alias,@"STO_CUDA_RESERVED_SHARED STV_DEFAULT"
__nv_reservedSMEM_offset_0_alias:
	.zero		0
	.zero		64


//--------------------- .nv.constant0._Z12PowerKernal2PjS_y --------------------------
	.section	.nv.constant0._Z12PowerKernal2PjS_y,"a",@progbits
	.sectionflags	@""
	.align	4
.nv.constant0._Z12PowerKernal2PjS_y:
	.zero		920


//--------------------- SYMBOLS --------------------------

	.type		.nv.reservedSmem.offset0,@object
	.size		.nv.reservedSmem.offset0,0x4
	.type		.nv.reservedSmem.cap,@object
	.size		.nv.reservedSmem.cap,0x4
